	.headerflags	@"EF_CUDA_TEXMODE_UNIFIED EF_CUDA_64BIT_ADDRESS EF_CUDA_ACCELERATORS EF_CUDA_SM90 EF_CUDA_VIRTUAL_SM(EF_CUDA_SM90)"
	.elftype	@"ET_EXEC"


//--------------------- .nv.info                  --------------------------
	.section	.nv.info,"",@"SHT_CUDA_INFO"
	.align	4


	//----- nvinfo : EIATTR_REGCOUNT
	.align		4
        /*0000*/ 	.byte	0x04, 0x2f
        /*0002*/ 	.short	(.L_1 - .L_0)
	.align		4
.L_0:
        /*0004*/ 	.word	index@(triton_poi_fused_mul_3)
        /*0008*/ 	.word	0x00000013


	//----- nvinfo : EIATTR_MIN_STACK_SIZE
	.align		4
.L_1:
        /*000c*/ 	.byte	0x04, 0x12
        /*000e*/ 	.short	(.L_3 - .L_2)
	.align		4
.L_2:
        /*0010*/ 	.word	index@(triton_poi_fused_mul_3)
        /*0014*/ 	.word	0x00000000


	//----- nvinfo : EIATTR_FRAME_SIZE
	.align		4
.L_3:
        /*0018*/ 	.byte	0x04, 0x11
        /*001a*/ 	.short	(.L_5 - .L_4)
	.align		4
.L_4:
        /*001c*/ 	.word	index@(triton_poi_fused_mul_3)
        /*0020*/ 	.word	0x00000000


	//----- nvinfo : EIATTR_MIN_STACK_SIZE
	.align		4
.L_5:
        /*0024*/ 	.byte	0x04, 0x12
        /*0026*/ 	.short	(.L_7 - .L_6)
	.align		4
.L_6:
        /*0028*/ 	.word	index@(triton_poi_fused_mul_3)
        /*002c*/ 	.word	0x00000000
.L_7:


//--------------------- .nv.info.triton_poi_fused_mul_3 --------------------------
	.section	.nv.info.triton_poi_fused_mul_3,"",@"SHT_CUDA_INFO"
	.sectionflags	@""
	.align	4


	//----- nvinfo : EIATTR_CUDA_API_VERSION
	.align		4
        /*0000*/ 	.byte	0x04, 0x37
        /*0002*/ 	.short	(.L_9 - .L_8)
.L_8:
        /*0004*/ 	.word	0x0000007c


	//----- nvinfo : EIATTR_KPARAM_INFO
	.align		4
.L_9:
        /*0008*/ 	.byte	0x04, 0x17
        /*000a*/ 	.short	(.L_11 - .L_10)
.L_10:
        /*000c*/ 	.word	0x00000000
        /*0010*/ 	.short	0x0004
        /*0012*/ 	.short	0x001c
        /*0014*/ 	.byte	0x00, 0xf0, 0x11, 0x00


	//----- nvinfo : EIATTR_KPARAM_INFO
	.align		4
.L_11:
        /*0018*/ 	.byte	0x04, 0x17
        /*001a*/ 	.short	(.L_13 - .L_12)
.L_12:
        /*001c*/ 	.word	0x00000000
        /*0020*/ 	.short	0x0003
        /*0022*/ 	.short	0x0018
        /*0024*/ 	.byte	0x00, 0xf0, 0x11, 0x00


	//----- nvinfo : EIATTR_KPARAM_INFO
	.align		4
.L_13:
        /*0028*/ 	.byte	0x04, 0x17
        /*002a*/ 	.short	(.L_15 - .L_14)
.L_14:
        /*002c*/ 	.word	0x00000000
        /*0030*/ 	.short	0x0002
        /*0032*/ 	.short	0x0010
        /*0034*/ 	.byte	0x00, 0xf4, 0x21, 0x00


	//----- nvinfo : EIATTR_KPARAM_INFO
	.align		4
.L_15:
        /*0038*/ 	.byte	0x04, 0x17
        /*003a*/ 	.short	(.L_17 - .L_16)
.L_16:
        /*003c*/ 	.word	0x00000000
        /*0040*/ 	.short	0x0001
        /*0042*/ 	.short	0x0008
        /*0044*/ 	.byte	0x00, 0xf4, 0x21, 0x00


	//----- nvinfo : EIATTR_KPARAM_INFO
	.align		4
.L_17:
        /*0048*/ 	.byte	0x04, 0x17
        /*004a*/ 	.short	(.L_19 - .L_18)
.L_18:
        /*004c*/ 	.word	0x00000000
        /*0050*/ 	.short	0x0000
        /*0052*/ 	.short	0x0000
        /*0054*/ 	.byte	0x00, 0xf4, 0x21, 0x00


	//----- nvinfo : EIATTR_SPARSE_MMA_MASK
	.align		4
.L_19:
        /*0058*/ 	.byte	0x03, 0x50
        /*005a*/ 	.short	0x0000


	//----- nvinfo : EIATTR_MAXREG_COUNT
	.align		4
        /*005c*/ 	.byte	0x03, 0x1b
        /*005e*/ 	.short	0x00ff


	//----- nvinfo : EIATTR_EXIT_INSTR_OFFSETS
	.align		4
        /*0060*/ 	.byte	0x04, 0x1c
        /*0062*/ 	.short	(.L_21 - .L_20)


	//   ....[0]....
.L_20:
        /*0064*/ 	.word	0x00000370


	//   ....[1]....
        /*0068*/ 	.word	0x000003e0


	//----- nvinfo : EIATTR_REQNTID
	.align		4
.L_21:
        /*006c*/ 	.byte	0x04, 0x10
        /*006e*/ 	.short	(.L_23 - .L_22)
.L_22:
        /*0070*/ 	.word	0x00000020
        /*0074*/ 	.word	0x00000001
        /*0078*/ 	.word	0x00000001


	//----- nvinfo : EIATTR_CBANK_PARAM_SIZE
	.align		4
.L_23:
        /*007c*/ 	.byte	0x03, 0x19
        /*007e*/ 	.short	0x0020


	//----- nvinfo : EIATTR_PARAM_CBANK
	.align		4
        /*0080*/ 	.byte	0x04, 0x0a
        /*0082*/ 	.short	(.L_25 - .L_24)
	.align		4
.L_24:
        /*0084*/ 	.word	index@(.nv.constant0.triton_poi_fused_mul_3)
        /*0088*/ 	.short	0x0210
        /*008a*/ 	.short	0x0020


	//----- nvinfo : EIATTR_SW_WAR
	.align		4
.L_25:
        /*008c*/ 	.byte	0x04, 0x36
        /*008e*/ 	.short	(.L_27 - .L_26)
.L_26:
        /*0090*/ 	.word	0x00000008
.L_27:


//--------------------- .nv.callgraph             --------------------------
	.section	.nv.callgraph,"",@"SHT_CUDA_CALLGRAPH"
	.align	4
	.sectionentsize	8
	.align		4
        /*0000*/ 	.word	0x00000000
	.align		4
        /*0004*/ 	.word	0xffffffff
	.align		4
        /*0008*/ 	.word	0x00000000
	.align		4
        /*000c*/ 	.word	0xfffffffe
	.align		4
        /*0010*/ 	.word	0x00000000
	.align		4
        /*0014*/ 	.word	0xfffffffd
	.align		4
        /*0018*/ 	.word	0x00000000
	.align		4
        /*001c*/ 	.word	0xfffffffc


//--------------------- .text.triton_poi_fused_mul_3 --------------------------
	.section	.text.triton_poi_fused_mul_3,"ax",@progbits
	.sectionflags	@"SHF_BARRIERS=1"
	.align	128
        .global         triton_poi_fused_mul_3
        .type           triton_poi_fused_mul_3,@function
        .size           triton_poi_fused_mul_3,(.L_x_1 - triton_poi_fused_mul_3)
        .other          triton_poi_fused_mul_3,@"STO_CUDA_ENTRY STV_DEFAULT"
triton_poi_fused_mul_3:
.text.triton_poi_fused_mul_3:
[----:B------:R-:W0:Y:S02]  /*0000*/  LDC R1, c[0x0][0x28] ;  /* 0x00000a00ff017b82 */ /* 0x000e240000000800 */
[----:B------:R-:W1:Y:S01]  /*0010*/  S2R R0, SR_CTAID.Y ;  /* 0x0000000000007919 */ /* 0x000e620000002600 */
[----:B------:R-:W2:Y:S01]  /*0020*/  LDC.64 R2, c[0x0][0x210] ;  /* 0x00008400ff027b82 */ /* 0x000ea20000000a00 */
[----:B------:R-:W-:Y:S01]  /*0030*/  ULDC.64 UR6, c[0x0][0x208] ;  /* 0x0000820000067ab9 */ /* 0x000fe20000000a00 */
[----:B------:R-:W3:Y:S01]  /*0040*/  S2R R16, SR_TID.X ;  /* 0x0000000000107919 */ /* 0x000ee20000002100 */
[----:B------:R-:W4:Y:S05]  /*0050*/  S2R R8, SR_CTAID.X ;  /* 0x0000000000087919 */ /* 0x000f2a0000002500 */
[----:B------:R-:W5:Y:S01]  /*0060*/  LDC.64 R4, c[0x0][0x218] ;  /* 0x00008600ff047b82 */ /* 0x000f620000000a00 */
[----:B-1----:R-:W-:-:S02]  /*0070*/  IMAD.SHL.U32 R0, R0, 0x10, RZ ;  /* 0x0000001000007824 */ /* 0x002fc400078e00ff */
[----:B---3--:R-:W-:Y:S01]  /*0080*/  IMAD.SHL.U32 R7, R16, 0x2, RZ ;  /* 0x0000000210077824 */ /* 0x008fe200078e00ff */
[----:B------:R-:W-:Y:S01]  /*0090*/  SHF.R.U32.HI R11, RZ, 0x3, R16 ;  /* 0x00000003ff0b7819 */ /* 0x000fe20000011610 */
[----:B----4-:R-:W-:-:S03]  /*00a0*/  IMAD.SHL.U32 R8, R8, 0x4, RZ ;  /* 0x0000000408087824 */ /* 0x010fc600078e00ff */
[----:B------:R-:W-:Y:S02]  /*00b0*/  LOP3.LUT R6, R0, 0xe, R7, 0xf8, !PT ;  /* 0x0000000e00067812 */ /* 0x000fe400078ef807 */
[----:B------:R-:W-:Y:S02]  /*00c0*/  SGXT.U32 R11, R11, 0x2 ;  /* 0x000000020b0b781a */ /* 0x000fe40000000000 */
[----:B------:R-:W-:Y:S02]  /*00d0*/  SHF.R.S32.HI R9, RZ, 0x1f, R6 ;  /* 0x0000001fff097819 */ /* 0x000fe40000011406 */
[----:B------:R-:W-:Y:S02]  /*00e0*/  ISETP.GE.AND P1, PT, R6, 0x10, PT ;  /* 0x000000100600780c */ /* 0x000fe40003f26270 */
[----:B------:R-:W-:Y:S02]  /*00f0*/  LEA.HI R10, R9, R6, RZ, 0x2 ;  /* 0x00000006090a7211 */ /* 0x000fe400078f10ff */
[----:B------:R-:W-:-:S02]  /*0100*/  LOP3.LUT R9, R8, R11, RZ, 0xfc, !PT ;  /* 0x0000000b08097212 */ /* 0x000fc400078efcff */
[C---:B------:R-:W-:Y:S01]  /*0110*/  LOP3.LUT R13, R10.reuse, 0xfffffffc, RZ, 0xc0, !PT ;  /* 0xfffffffc0a0d7812 */ /* 0x040fe200078ec0ff */
[----:B------:R-:W-:Y:S01]  /*0120*/  IMAD.SHL.U32 R10, R10, 0x4, RZ ;  /* 0x000000040a0a7824 */ /* 0x000fe200078e00ff */
[----:B------:R-:W-:-:S03]  /*0130*/  ISETP.GE.AND P0, PT, R9, 0x4, PT ;  /* 0x000000040900780c */ /* 0x000fc60003f06270 */
[----:B------:R-:W-:Y:S01]  /*0140*/  IMAD.IADD R13, R6, 0x1, -R13 ;  /* 0x00000001060d7824 */ /* 0x000fe200078e0a0d */
[----:B------:R-:W-:Y:S02]  /*0150*/  LOP3.LUT R15, R10, 0xfffffff0, RZ, 0xc0, !PT ;  /* 0xfffffff00a0f7812 */ /* 0x000fe400078ec0ff */
[----:B------:R-:W-:Y:S01]  /*0160*/  ISETP.LT.AND P0, PT, R6, 0x10, !P0 ;  /* 0x000000100600780c */ /* 0x000fe20004701270 */
[----:B------:R-:W-:Y:S02]  /*0170*/  IMAD R10, R9, 0x4, R13 ;  /* 0x00000004090a7824 */ /* 0x000fe400078e020d */
[----:B-----5:R-:W-:Y:S01]  /*0180*/  IMAD.WIDE R4, R13, 0x4, R4 ;  /* 0x000000040d047825 */ /* 0x020fe200078e0204 */
[----:B------:R-:W-:-:S03]  /*0190*/  CS2R R12, SRZ ;  /* 0x00000000000c7805 */ /* 0x000fc6000001ff00 */
[----:B------:R-:W-:-:S04]  /*01a0*/  IMAD.IADD R15, R10, 0x1, R15 ;  /* 0x000000010a0f7824 */ /* 0x000fc800078e020f */
[----:B--2---:R-:W-:Y:S01]  /*01b0*/  IMAD.WIDE R2, R15, 0x4, R2 ;  /* 0x000000040f027825 */ /* 0x004fe200078e0202 */
[----:B------:R-:W-:-:S04]  /*01c0*/  CS2R R14, SRZ ;  /* 0x00000000000e7805 */ /* 0x000fc8000001ff00 */
[----:B------:R-:W2:Y:S04]  /*01d0*/  @P0 LDG.E.EL.64 R12, desc[UR6][R2.64] ;  /* 0x00000006020c0981 */ /* 0x000ea8000c2e1b00 */
[----:B------:R-:W2:Y:S01]  /*01e0*/  @!P1 LDG.E.EL.64 R14, desc[UR6][R4.64] ;  /* 0x00000006040e9981 */ /* 0x000ea2000c2e1b00 */
[----:B------:R-:W1:Y:S01]  /*01f0*/  S2UR UR5, SR_CgaCtaId ;  /* 0x00000000000579c3 */ /* 0x000e620000008800 */
[----:B------:R-:W-:Y:S01]  /*0200*/  IMAD.SHL.U32 R6, R16, 0x8, RZ ;  /* 0x0000000810067824 */ /* 0x000fe200078e00ff */
[----:B------:R-:W-:-:S04]  /*0210*/  UMOV UR4, 0x400 ;  /* 0x0000040000047882 */ /* 0x000fc80000000000 */
[----:B------:R-:W-:Y:S02]  /*0220*/  LOP3.LUT R10, R6, 0x38, RZ, 0xc0, !PT ;  /* 0x00000038060a7812 */ /* 0x000fe400078ec0ff */
[----:B------:R-:W-:Y:S01]  /*0230*/  LOP3.LUT R11, R11, 0x38, R6, 0xf8, !PT ;  /* 0x000000380b0b7812 */ /* 0x000fe200078ef806 */
[----:B-1----:R-:W-:-:S06]  /*0240*/  UPRMT UR4, UR5, 0x654, UR4 ;  /* 0x0000065405047896 */ /* 0x002fcc0008000004 */
[----:B------:R-:W-:-:S04]  /*0250*/  VIADD R10, R10, UR4 ;  /* 0x000000040a0a7c36 */ /* 0x000fc80008000000 */
[----:B------:R-:W-:Y:S01]  /*0260*/  IMAD R10, R11, 0x4, R10 ;  /* 0x000000040b0a7824 */ /* 0x000fe200078e020a */
[----:B------:R-:W-:Y:S02]  /*0270*/  SHF.R.U32.HI R9, RZ, 0x1, R16 ;  /* 0x00000001ff097819 */ /* 0x000fe40000011610 */
[----:B------:R-:W-:Y:S02]  /*0280*/  LOP3.LUT R8, R8, 0x2, R7, 0xf8, !PT ;  /* 0x0000000208087812 */ /* 0x000fe400078ef807 */
[----:B------:R-:W-:Y:S02]  /*0290*/  SGXT.U32 R9, R9, 0x4 ;  /* 0x000000040909781a */ /* 0x000fe40000000000 */
[----:B------:R-:W-:Y:S02]  /*02a0*/  ISETP.GE.AND P0, PT, R8, 0x4, PT ;  /* 0x000000040800780c */ /* 0x000fe40003f06270 */
[----:B------:R-:W-:-:S04]  /*02b0*/  LOP3.LUT R9, R0, R9, RZ, 0xfc, !PT ;  /* 0x0000000900097212 */ /* 0x000fc800078efcff */
[----:B------:R-:W-:Y:S02]  /*02c0*/  ISETP.LT.AND P0, PT, R9, 0x10, !P0 ;  /* 0x000000100900780c */ /* 0x000fe40004701270 */
[----:B------:R-:W-:Y:S02]  /*02d0*/  LOP3.LUT R7, R7, 0x3c, RZ, 0xc0, !PT ;  /* 0x0000003c07077812 */ /* 0x000fe400078ec0ff */
[----:B------:R-:W-:-:S04]  /*02e0*/  LOP3.LUT R6, R6, 0xf8, RZ, 0xc0, !PT ;  /* 0x000000f806067812 */ /* 0x000fc800078ec0ff */
[----:B------:R-:W-:Y:S01]  /*02f0*/  IADD3 R6, R6, UR4, R7 ;  /* 0x0000000406067c10 */ /* 0x000fe2000fffe007 */
[----:B--2---:R-:W-:Y:S01]  /*0300*/  FADD R12, R14, R12 ;  /* 0x0000000c0e0c7221 */ /* 0x004fe20000000000 */
[----:B------:R-:W-:-:S03]  /*0310*/  FADD R13, R15, R13 ;  /* 0x0000000d0f0d7221 */ /* 0x000fc60000000000 */
[----:B------:R-:W-:Y:S01]  /*0320*/  FMUL R12, R12, 0.70710676908493041992 ;  /* 0x3f3504f30c0c7820 */ /* 0x000fe20000400000 */
[----:B------:R-:W-:-:S04]  /*0330*/  FMUL R13, R13, 0.70710676908493041992 ;  /* 0x3f3504f30d0d7820 */ /* 0x000fc80000400000 */
[----:B------:R1:W-:Y:S04]  /*0340*/  STS [R10], R12 ;  /* 0x0000000c0a007388 */ /* 0x0003e80000000800 */
[----:B------:R1:W-:Y:S01]  /*0350*/  STS [R10+0x14], R13 ;  /* 0x0000140d0a007388 */ /* 0x0003e20000000800 */
[----:B------:R-:W-:Y:S06]  /*0360*/  BAR.SYNC.DEFER_BLOCKING 0x0 ;  /* 0x0000000000007b1d */ /* 0x000fec0000010000 */
[----:B-1----:R-:W-:Y:S05]  /*0370*/  @!P0 EXIT ;  /* 0x000000000000894d */ /* 0x002fea0003800000 */
[----:B------:R-:W-:Y:S01]  /*0380*/  LDS R4, [R6] ;  /* 0x0000000006047984 */ /* 0x000fe20000000800 */
[----:B------:R-:W0:Y:S01]  /*0390*/  LDC.64 R2, c[0x0][0x220] ;  /* 0x00008800ff027b82 */ /* 0x000e220000000a00 */
[----:B------:R-:W-:Y:S02]  /*03a0*/  IMAD R9, R9, 0x4, R8 ;  /* 0x0000000409097824 */ /* 0x000fe400078e0208 */
[----:B------:R-:W1:Y:S02]  /*03b0*/  LDS R5, [R6+0x4] ;  /* 0x0000040006057984 */ /* 0x000e640000000800 */
[----:B0-----:R-:W-:-:S05]  /*03c0*/  IMAD.WIDE R2, R9, 0x4, R2 ;  /* 0x0000000409027825 */ /* 0x001fca00078e0202 */
[----:B-1----:R-:W-:Y:S01]  /*03d0*/  STG.E.64 desc[UR6][R2.64], R4 ;  /* 0x0000000402007986 */ /* 0x002fe2000c101b06 */
[----:B------:R-:W-:Y:S05]  /*03e0*/  EXIT ;  /* 0x000000000000794d */ /* 0x000fea0003800000 */
.L_x_0:
[----:B------:R-:W-:-:S00]  /*03f0*/  BRA `(.L_x_0) ;  /* 0xfffffffc00fc7947 */ /* 0x000fc0000383ffff */
[----:B------:R-:W-:-:S00]  /*0400*/  NOP ;  /* 0x0000000000007918 */ /* 0x000fc00000000000 */
[----:B------:R-:W-:-:S00]  /*0410*/  NOP ;  /* 0x0000000000007918 */ /* 0x000fc00000000000 */
[----:B------:R-:W-:-:S00]  /*0420*/  NOP ;  /* 0x0000000000007918 */ /* 0x000fc00000000000 */
[----:B------:R-:W-:-:S00]  /*0430*/  NOP ;  /* 0x0000000000007918 */ /* 0x000fc00000000000 */
[----:B------:R-:W-:-:S00]  /*0440*/  NOP ;  /* 0x0000000000007918 */ /* 0x000fc00000000000 */
[----:B------:R-:W-:-:S00]  /*0450*/  NOP ;  /* 0x0000000000007918 */ /* 0x000fc00000000000 */
[----:B------:R-:W-:-:S00]  /*0460*/  NOP ;  /* 0x0000000000007918 */ /* 0x000fc00000000000 */
[----:B------:R-:W-:-:S00]  /*0470*/  NOP ;  /* 0x0000000000007918 */ /* 0x000fc00000000000 */
.L_x_1:


//--------------------- .nv.shared.triton_poi_fused_mul_3 --------------------------
	.section	.nv.shared.triton_poi_fused_mul_3,"aw",@nobits
	.sectionflags	@""
	.align	16
	.zero		1024


//--------------------- .nv.constant0.triton_poi_fused_mul_3 --------------------------
	.section	.nv.constant0.triton_poi_fused_mul_3,"a",@progbits
	.sectionflags	@""
	.align	4
.nv.constant0.triton_poi_fused_mul_3:
	.zero		560
